//
// Generated by NVIDIA NVVM Compiler
//
// Compiler Build ID: CL-36424714
// Cuda compilation tools, release 13.0, V13.0.88
// Based on NVVM 20.0.0
//

.version 9.0
.target sm_100
.address_size 64

	// .globl	_Z21_QGen_generate_kernelP17curandStateXORWOWPfj
.global .align 4 .b8 precalc_xorwow_matrix[102400];
.global .align 4 .b8 precalc_xorwow_offset_matrix[102400];
.global .align 4 .b8 mrg32k3aM1[2304];
.global .align 4 .b8 mrg32k3aM2[2304];
.global .align 4 .b8 mrg32k3aM1SubSeq[2016];
.global .align 4 .b8 mrg32k3aM2SubSeq[2016];
.global .align 4 .b8 mrg32k3aM1Seq[2304];
.global .align 4 .b8 mrg32k3aM2Seq[2304];
.const .align 8 .b8 __cr_lgamma_table[72];

.visible .entry _Z21_QGen_generate_kernelP17curandStateXORWOWPfj(
	.param .u64 .ptr .align 1 _Z21_QGen_generate_kernelP17curandStateXORWOWPfj_param_0,
	.param .u64 .ptr .align 1 _Z21_QGen_generate_kernelP17curandStateXORWOWPfj_param_1,
	.param .u32 _Z21_QGen_generate_kernelP17curandStateXORWOWPfj_param_2
)
{
	.reg .pred 	%p<2>;
	.reg .b32 	%r<21>;
	.reg .b32 	%f<3>;
	.reg .b64 	%rd<9>;

	ld.param.u64 	%rd1, [_Z21_QGen_generate_kernelP17curandStateXORWOWPfj_param_0];
	ld.param.u64 	%rd2, [_Z21_QGen_generate_kernelP17curandStateXORWOWPfj_param_1];
	ld.param.u32 	%r2, [_Z21_QGen_generate_kernelP17curandStateXORWOWPfj_param_2];
	mov.u32 	%r3, %ctaid.x;
	mov.u32 	%r4, %ntid.x;
	mov.u32 	%r5, %tid.x;
	mad.lo.s32 	%r1, %r3, %r4, %r5;
	setp.ge.u32 	%p1, %r1, %r2;
	@%p1 bra 	$L__BB0_2;
	cvta.to.global.u64 	%rd3, %rd1;
	cvta.to.global.u64 	%rd4, %rd2;
	mul.wide.s32 	%rd5, %r1, 48;
	add.s64 	%rd6, %rd3, %rd5;
	ld.global.v2.u32 	{%r6, %r7}, [%rd6];
	shr.u32 	%r8, %r7, 2;
	xor.b32  	%r9, %r8, %r7;
	ld.global.v2.u32 	{%r10, %r11}, [%rd6+8];
	ld.global.v2.u32 	{%r12, %r13}, [%rd6+16];
	st.global.v2.u32 	[%rd6+8], {%r11, %r12};
	shl.b32 	%r14, %r13, 4;
	shl.b32 	%r15, %r9, 1;
	xor.b32  	%r16, %r15, %r14;
	xor.b32  	%r17, %r16, %r9;
	xor.b32  	%r18, %r17, %r13;
	st.global.v2.u32 	[%rd6+16], {%r13, %r18};
	add.s32 	%r19, %r6, 362437;
	st.global.v2.u32 	[%rd6], {%r19, %r10};
	add.s32 	%r20, %r18, %r19;
	cvt.rn.f32.u32 	%f1, %r20;
	fma.rn.f32 	%f2, %f1, 0f2F800000, 0f2F000000;
	mul.wide.s32 	%rd7, %r1, 4;
	add.s64 	%rd8, %rd4, %rd7;
	st.global.f32 	[%rd8], %f2;
$L__BB0_2:
	ret;

}


// ===== COMPILED SASS (sm_100) =====

	.target	sm_100

	.elftype	@"ET_EXEC"


//--------------------- .note.nv.tkinfo           --------------------------
	.section	.note.nv.tkinfo,"",@"SHT_NOTE"
	.sectionflags	@"SHF_NOTE_NV_TKINFO"
	.tkinfo
        /*0018*/ 	.word	0x00000002
        /*0030*/ 	.string	""
        /*0030*/ 	.string	"ptxas"
        /*0030*/ 	.string	"Cuda compilation tools, release 13.0, V13.0.88"
        /*0030*/ 	.string	"Build cuda_13.0.r13.0/compiler.36424714_0"
        /*0030*/ 	.string	"-arch sm_100 -m 64 "



//--------------------- .note.nv.cuinfo           --------------------------
	.section	.note.nv.cuinfo,"",@"SHT_NOTE"
	.sectionflags	@"SHF_NOTE_NV_CUINFO"
        /*0018*/ 	.short	0x0002
        /*001a*/ 	.short	0x0064
        /*001c*/ 	.short	0x0082
	.zero		2


//--------------------- .nv.info                  --------------------------
	.section	.nv.info,"",@"SHT_CUDA_INFO"
	.align	4


	//----- nvinfo : EIATTR_REGCOUNT
	.align		4
        /*0000*/ 	.byte	0x04, 0x2f
        /*0002*/ 	.short	(.L_10 - .L_9)
	.align		4
.L_9:
        /*0004*/ 	.word	index@(_Z21_QGen_generate_kernelP17curandStateXORWOWPfj)
        /*0008*/ 	.word	0x00000016


	//----- nvinfo : EIATTR_FRAME_SIZE
	.align		4
.L_10:
        /*000c*/ 	.byte	0x04, 0x11
        /*000e*/ 	.short	(.L_12 - .L_11)
	.align		4
.L_11:
        /*0010*/ 	.word	index@(_Z21_QGen_generate_kernelP17curandStateXORWOWPfj)
        /*0014*/ 	.word	0x00000000


	//----- nvinfo : EIATTR_MIN_STACK_SIZE
	.align		4
.L_12:
        /*0018*/ 	.byte	0x04, 0x12
        /*001a*/ 	.short	(.L_14 - .L_13)
	.align		4
.L_13:
        /*001c*/ 	.word	index@(_Z21_QGen_generate_kernelP17curandStateXORWOWPfj)
        /*0020*/ 	.word	0x00000000
.L_14:


//--------------------- .nv.compat                --------------------------
	.section	.nv.compat,"",@"SHT_CUDA_COMPAT_INFO"
	.align	4
        /*0000*/ 	.byte	0x02, 0x09, 0x00, 0x00, 0x02, 0x02, 0x01, 0x00, 0x02, 0x05, 0x05, 0x00, 0x03, 0x07, 0x01, 0x01
        /*0010*/ 	.byte	0x02, 0x03, 0x00, 0x00, 0x02, 0x06, 0x01, 0x00, 0x04, 0x0b, 0x08, 0x00, 0x09, 0x00, 0x00, 0x00
        /*0020*/ 	.byte	0x00, 0x00, 0x00, 0x00


//--------------------- .nv.info._Z21_QGen_generate_kernelP17curandStateXORWOWPfj --------------------------
	.section	.nv.info._Z21_QGen_generate_kernelP17curandStateXORWOWPfj,"",@"SHT_CUDA_INFO"
	.sectionflags	@""
	.align	4


	//----- nvinfo : EIATTR_CUDA_API_VERSION
	.align		4
        /*0000*/ 	.byte	0x04, 0x37
        /*0002*/ 	.short	(.L_16 - .L_15)
.L_15:
        /*0004*/ 	.word	0x00000082


	//----- nvinfo : EIATTR_KPARAM_INFO
	.align		4
.L_16:
        /*0008*/ 	.byte	0x04, 0x17
        /*000a*/ 	.short	(.L_18 - .L_17)
.L_17:
        /*000c*/ 	.word	0x00000000
        /*0010*/ 	.short	0x0002
        /*0012*/ 	.short	0x0010
        /*0014*/ 	.byte	0x00, 0xf0, 0x11, 0x00


	//----- nvinfo : EIATTR_KPARAM_INFO
	.align		4
.L_18:
        /*0018*/ 	.byte	0x04, 0x17
        /*001a*/ 	.short	(.L_20 - .L_19)
.L_19:
        /*001c*/ 	.word	0x00000000
        /*0020*/ 	.short	0x0001
        /*0022*/ 	.short	0x0008
        /*0024*/ 	.byte	0x00, 0xf5, 0x21, 0x00


	//----- nvinfo : EIATTR_KPARAM_INFO
	.align		4
.L_20:
        /*0028*/ 	.byte	0x04, 0x17
        /*002a*/ 	.short	(.L_22 - .L_21)
.L_21:
        /*002c*/ 	.word	0x00000000
        /*0030*/ 	.short	0x0000
        /*0032*/ 	.short	0x0000
        /*0034*/ 	.byte	0x00, 0xf5, 0x21, 0x00


	//----- nvinfo : EIATTR_SPARSE_MMA_MASK
	.align		4
.L_22:
        /*0038*/ 	.byte	0x03, 0x50
        /*003a*/ 	.short	0x0000


	//----- nvinfo : EIATTR_MAXREG_COUNT
	.align		4
        /*003c*/ 	.byte	0x03, 0x1b
        /*003e*/ 	.short	0x00ff


	//----- nvinfo : EIATTR_MERCURY_ISA_VERSION
	.align		4
        /*0040*/ 	.byte	0x03, 0x5f
        /*0042*/ 	.short	0x0101


	//----- nvinfo : EIATTR_VRC_CTA_INIT_COUNT
	.align		4
        /*0044*/ 	.byte	0x02, 0x4a
	.zero		1
	.zero		1


	//----- nvinfo : EIATTR_EXIT_INSTR_OFFSETS
	.align		4
        /*0048*/ 	.byte	0x04, 0x1c
        /*004a*/ 	.short	(.L_24 - .L_23)


	//   ....[0]....
.L_23:
        /*004c*/ 	.word	0x00000070


	//   ....[1]....
        /*0050*/ 	.word	0x00000230


	//----- nvinfo : EIATTR_CBANK_PARAM_SIZE
	.align		4
.L_24:
        /*0054*/ 	.byte	0x03, 0x19
        /*0056*/ 	.short	0x0014


	//----- nvinfo : EIATTR_PARAM_CBANK
	.align		4
        /*0058*/ 	.byte	0x04, 0x0a
        /*005a*/ 	.short	(.L_26 - .L_25)
	.align		4
.L_25:
        /*005c*/ 	.word	index@(.nv.constant0._Z21_QGen_generate_kernelP17curandStateXORWOWPfj)
        /*0060*/ 	.short	0x0380
        /*0062*/ 	.short	0x0014


	//----- nvinfo : EIATTR_SW_WAR
	.align		4
.L_26:
        /*0064*/ 	.byte	0x04, 0x36
        /*0066*/ 	.short	(.L_28 - .L_27)
.L_27:
        /*0068*/ 	.word	0x00000008
.L_28:


//--------------------- .nv.callgraph             --------------------------
	.section	.nv.callgraph,"",@"SHT_CUDA_CALLGRAPH"
	.align	4
	.sectionentsize	8
	.align		4
        /*0000*/ 	.word	0x00000000
	.align		4
        /*0004*/ 	.word	0xffffffff
	.align		4
        /*0008*/ 	.word	0x00000000
	.align		4
        /*000c*/ 	.word	0xfffffffe
	.align		4
        /*0010*/ 	.word	0x00000000
	.align		4
        /*0014*/ 	.word	0xfffffffd
	.align		4
        /*0018*/ 	.word	0x00000000
	.align		4
        /*001c*/ 	.word	0xfffffffc


//--------------------- .nv.constant4             --------------------------
	.section	.nv.constant4,"a",@progbits
	.align	8
	.align		8
.nv.constant4:
        /*0000*/ 	.dword	precalc_xorwow_matrix
	.align		8
        /*0008*/ 	.dword	precalc_xorwow_offset_matrix
	.align		8
        /*0010*/ 	.dword	mrg32k3aM1
	.align		8
        /*0018*/ 	.dword	mrg32k3aM2
	.align		8
        /*0020*/ 	.dword	mrg32k3aM1SubSeq
	.align		8
        /*0028*/ 	.dword	mrg32k3aM2SubSeq
	.align		8
        /*0030*/ 	.dword	mrg32k3aM1Seq
	.align		8
        /*0038*/ 	.dword	mrg32k3aM2Seq


//--------------------- .nv.constant3             --------------------------
	.section	.nv.constant3,"a",@progbits
	.align	8
.nv.constant3:
	.type		__cr_lgamma_table,@object
	.size		__cr_lgamma_table,(.L_8 - __cr_lgamma_table)
__cr_lgamma_table:
        /*0000*/ 	.byte	0x00, 0x00, 0x00, 0x00, 0x00, 0x00, 0x00, 0x00, 0x00, 0x00, 0x00, 0x00, 0x00, 0x00, 0x00, 0x00
        /*0010*/ 	.byte	0xef, 0x39, 0xfa, 0xfe, 0x42, 0x2e, 0xe6, 0x3f, 0x02, 0x20, 0x2a, 0xfa, 0x0b, 0xab, 0xfc, 0x3f
        /*0020*/ 	.byte	0xf9, 0x2c, 0x92, 0x7c, 0xa7, 0x6c, 0x09, 0x40, 0xc9, 0x79, 0x44, 0x3c, 0x64, 0x26, 0x13, 0x40
        /*0030*/ 	.byte	0xca, 0x01, 0xcf, 0x3a, 0x27, 0x51, 0x1a, 0x40, 0x30, 0xcc, 0x2d, 0xf3, 0xe1, 0x0c, 0x21, 0x40
        /*0040*/ 	.byte	0x0d, 0xb7, 0xfc, 0x82, 0x8e, 0x35, 0x25, 0x40
.L_8:


//--------------------- .text._Z21_QGen_generate_kernelP17curandStateXORWOWPfj --------------------------
	.section	.text._Z21_QGen_generate_kernelP17curandStateXORWOWPfj,"ax",@progbits
	.align	128
        .global         _Z21_QGen_generate_kernelP17curandStateXORWOWPfj
        .type           _Z21_QGen_generate_kernelP17curandStateXORWOWPfj,@function
        .size           _Z21_QGen_generate_kernelP17curandStateXORWOWPfj,(.L_x_1 - _Z21_QGen_generate_kernelP17curandStateXORWOWPfj)
        .other          _Z21_QGen_generate_kernelP17curandStateXORWOWPfj,@"STO_CUDA_ENTRY STV_DEFAULT"
_Z21_QGen_generate_kernelP17curandStateXORWOWPfj:
.text._Z21_QGen_generate_kernelP17curandStateXORWOWPfj:
[----:B------:R-:W-:Y:S01]  /*0000*/  LDC R1, c[0x0][0x37c] ;  /* 0x0000df00ff017b82 */ /* 0x000fe20000000800 */
[----:B------:R-:W0:Y:S07]  /*0010*/  S2R R0, SR_TID.X ;  /* 0x0000000000007919 */ /* 0x000e2e0000002100 */
[----:B------:R-:W0:Y:S01]  /*0020*/  S2UR UR4, SR_CTAID.X ;  /* 0x00000000000479c3 */ /* 0x000e220000002500 */
[----:B------:R-:W1:Y:S07]  /*0030*/  LDCU UR5, c[0x0][0x390] ;  /* 0x00007200ff0577ac */ /* 0x000e6e0008000800 */
[----:B------:R-:W0:Y:S02]  /*0040*/  LDC R11, c[0x0][0x360] ;  /* 0x0000d800ff0b7b82 */ /* 0x000e240000000800 */
[----:B0-----:R-:W-:-:S05]  /*0050*/  IMAD R11, R11, UR4, R0 ;  /* 0x000000040b0b7c24 */ /* 0x001fca000f8e0200 */
[----:B-1----:R-:W-:-:S13]  /*0060*/  ISETP.GE.U32.AND P0, PT, R11, UR5, PT ;  /* 0x000000050b007c0c */ /* 0x002fda000bf06070 */
[----:B------:R-:W-:Y:S05]  /*0070*/  @P0 EXIT ;  /* 0x000000000000094d */ /* 0x000fea0003800000 */
[----:B------:R-:W0:Y:S01]  /*0080*/  LDC.64 R2, c[0x0][0x380] ;  /* 0x0000e000ff027b82 */ /* 0x000e220000000a00 */
[----:B------:R-:W1:Y:S07]  /*0090*/  LDCU.64 UR4, c[0x0][0x358] ;  /* 0x00006b00ff0477ac */ /* 0x000e6e0008000a00 */
[----:B------:R-:W2:Y:S01]  /*00a0*/  LDC.64 R8, c[0x0][0x388] ;  /* 0x0000e200ff087b82 */ /* 0x000ea20000000a00 */
[----:B0-----:R-:W-:-:S05]  /*00b0*/  IMAD.WIDE R2, R11, 0x30, R2 ;  /* 0x000000300b027825 */ /* 0x001fca00078e0202 */
[----:B-1----:R-:W3:Y:S04]  /*00c0*/  LDG.E.64 R12, desc[UR4][R2.64] ;  /* 0x00000004020c7981 */ /* 0x002ee8000c1e1b00 */
[----:B------:R-:W4:Y:S04]  /*00d0*/  LDG.E.64 R6, desc[UR4][R2.64+0x10] ;  /* 0x0000100402067981 */ /* 0x000f28000c1e1b00 */
[----:B------:R-:W5:Y:S01]  /*00e0*/  LDG.E.64 R4, desc[UR4][R2.64+0x8] ;  /* 0x0000080402047981 */ /* 0x000f62000c1e1b00 */
[----:B------:R-:W-:Y:S02]  /*00f0*/  IMAD.MOV.U32 R15, RZ, RZ, 0x2f800000 ;  /* 0x2f800000ff0f7424 */ /* 0x000fe400078e00ff */
[----:B--2---:R-:W-:Y:S01]  /*0100*/  IMAD.WIDE R8, R11, 0x4, R8 ;  /* 0x000000040b087825 */ /* 0x004fe200078e0208 */
[----:B---3--:R-:W-:-:S03]  /*0110*/  SHF.R.U32.HI R0, RZ, 0x2, R13 ;  /* 0x00000002ff007819 */ /* 0x008fc6000001160d */
[----:B------:R-:W-:Y:S01]  /*0120*/  VIADD R12, R12, 0x587c5 ;  /* 0x000587c50c0c7836 */ /* 0x000fe20000000000 */
[----:B------:R-:W-:Y:S01]  /*0130*/  LOP3.LUT R0, R0, R13, RZ, 0x3c, !PT ;  /* 0x0000000d00007212 */ /* 0x000fe200078e3cff */
[----:B----4-:R-:W-:Y:S01]  /*0140*/  IMAD.SHL.U32 R13, R7, 0x10, RZ ;  /* 0x00000010070d7824 */ /* 0x010fe200078e00ff */
[----:B------:R-:W-:Y:S01]  /*0150*/  MOV R17, R6 ;  /* 0x0000000600117202 */ /* 0x000fe20000000f00 */
[----:B------:R-:W-:Y:S01]  /*0160*/  IMAD.MOV.U32 R18, RZ, RZ, R7 ;  /* 0x000000ffff127224 */ /* 0x000fe200078e0007 */
[C---:B------:R-:W-:Y:S02]  /*0170*/  SHF.L.U32 R10, R0.reuse, 0x1, RZ ;  /* 0x00000001000a7819 */ /* 0x040fe400000006ff */
[----:B-----5:R-:W-:Y:S02]  /*0180*/  MOV R16, R5 ;  /* 0x0000000500107202 */ /* 0x020fe40000000f00 */
[----:B------:R-:W-:Y:S01]  /*0190*/  LOP3.LUT R10, R0, R10, R13, 0x96, !PT ;  /* 0x0000000a000a7212 */ /* 0x000fe200078e960d */
[----:B------:R-:W-:-:S02]  /*01a0*/  IMAD.MOV.U32 R13, RZ, RZ, R4 ;  /* 0x000000ffff0d7224 */ /* 0x000fc400078e0004 */
[----:B------:R-:W-:Y:S01]  /*01b0*/  STG.E.64 desc[UR4][R2.64+0x8], R16 ;  /* 0x0000081002007986 */ /* 0x000fe2000c101b04 */
[----:B------:R-:W-:-:S03]  /*01c0*/  LOP3.LUT R19, R10, R7, RZ, 0x3c, !PT ;  /* 0x000000070a137212 */ /* 0x000fc600078e3cff */
[----:B------:R-:W-:Y:S01]  /*01d0*/  STG.E.64 desc[UR4][R2.64], R12 ;  /* 0x0000000c02007986 */ /* 0x000fe2000c101b04 */
[----:B------:R-:W-:-:S03]  /*01e0*/  IADD3 R0, PT, PT, R19, R12, RZ ;  /* 0x0000000c13007210 */ /* 0x000fc60007ffe0ff */
[----:B------:R-:W-:Y:S01]  /*01f0*/  STG.E.64 desc[UR4][R2.64+0x10], R18 ;  /* 0x0000101202007986 */ /* 0x000fe2000c101b04 */
[----:B------:R-:W-:-:S05]  /*0200*/  I2FP.F32.U32 R0, R0 ;  /* 0x0000000000007245 */ /* 0x000fca0000201000 */
[----:B------:R-:W-:-:S05]  /*0210*/  FFMA R15, R0, R15, 1.1641532182693481445e-10 ;  /* 0x2f000000000f7423 */ /* 0x000fca000000000f */
[----:B------:R-:W-:Y:S01]  /*0220*/  STG.E desc[UR4][R8.64], R15 ;  /* 0x0000000f08007986 */ /* 0x000fe2000c101904 */
[----:B------:R-:W-:Y:S05]  /*0230*/  EXIT ;  /* 0x000000000000794d */ /* 0x000fea0003800000 */
.L_x_0:
[----:B------:R-:W-:-:S00]  /*0240*/  BRA `(.L_x_0) ;  /* 0xfffffffc00fc7947 */ /* 0x000fc0000383ffff */
[----:B------:R-:W-:-:S00]  /*0250*/  NOP ;  /* 0x0000000000007918 */ /* 0x000fc00000000000 */
        /* <DEDUP_REMOVED lines=10> */
.L_x_1:


//--------------------- .nv.global.init           --------------------------
	.section	.nv.global.init,"aw",@progbits
	.align	4
.nv.global.init:
	.type		mrg32k3aM1SubSeq,@object
	.size		mrg32k3aM1SubSeq,(mrg32k3aM2SubSeq - mrg32k3aM1SubSeq)
mrg32k3aM1SubSeq:
        /*0000*/ 	.byte	0x0b, 0xcc, 0xee, 0x04, 0x73, 0x29, 0x8b, 0x6f, 0xf6, 0x53, 0x03, 0xf6, 0x23, 0xf6, 0xea, 0xda
        /* <DEDUP_REMOVED lines=125> */
	.type		mrg32k3aM2SubSeq,@object
	.size		mrg32k3aM2SubSeq,(mrg32k3aM1 - mrg32k3aM2SubSeq)
mrg32k3aM2SubSeq:
        /* <DEDUP_REMOVED lines=126> */
	.type		mrg32k3aM1,@object
	.size		mrg32k3aM1,(mrg32k3aM1Seq - mrg32k3aM1)
mrg32k3aM1:
        /* <DEDUP_REMOVED lines=144> */
	.type		mrg32k3aM1Seq,@object
	.size		mrg32k3aM1Seq,(mrg32k3aM2 - mrg32k3aM1Seq)
mrg32k3aM1Seq:
        /* <DEDUP_REMOVED lines=144> */
	.type		mrg32k3aM2,@object
	.size		mrg32k3aM2,(mrg32k3aM2Seq - mrg32k3aM2)
mrg32k3aM2:
        /* <DEDUP_REMOVED lines=144> */
	.type		mrg32k3aM2Seq,@object
	.size		mrg32k3aM2Seq,(precalc_xorwow_matrix - mrg32k3aM2Seq)
mrg32k3aM2Seq:
        /* <DEDUP_REMOVED lines=144> */
	.type		precalc_xorwow_matrix,@object
	.size		precalc_xorwow_matrix,(precalc_xorwow_offset_matrix - precalc_xorwow_matrix)
precalc_xorwow_matrix:
        /* <DEDUP_REMOVED lines=6400> */
	.type		precalc_xorwow_offset_matrix,@object
	.size		precalc_xorwow_offset_matrix,(.L_1 - precalc_xorwow_offset_matrix)
precalc_xorwow_offset_matrix:
        /* <DEDUP_REMOVED lines=6400> */
.L_1:


//--------------------- .nv.shared.reserved.0     --------------------------
	.section	.nv.shared.reserved.0,"aw",@nobits
	.weak		__nv_reservedSMEM_offset_0_alias
	.size		__nv_reservedSMEM_offset_0_alias, 0, 64
	.other		__nv_reservedSMEM_offset_0_alias,@"STO_CUDA_RESERVED_SHARED STV_DEFAULT"
__nv_reservedSMEM_offset_0_alias:
	.zero		0
	.zero		64


//--------------------- .nv.constant0._Z21_QGen_generate_kernelP17curandStateXORWOWPfj --------------------------
	.section	.nv.constant0._Z21_QGen_generate_kernelP17curandStateXORWOWPfj,"a",@progbits
	.sectionflags	@""
	.align	4
.nv.constant0._Z21_QGen_generate_kernelP17curandStateXORWOWPfj:
	.zero		916


//--------------------- SYMBOLS --------------------------

	.type		.nv.reservedSmem.offset0,@object
	.size		.nv.reservedSmem.offset0,0x4
